	.headerflags	@"EF_CUDA_TEXMODE_UNIFIED EF_CUDA_64BIT_ADDRESS EF_CUDA_ACCELERATORS EF_CUDA_SM90 EF_CUDA_VIRTUAL_SM(EF_CUDA_SM90)"
	.elftype	@"ET_EXEC"


//--------------------- .nv.info                  --------------------------
	.section	.nv.info,"",@"SHT_CUDA_INFO"
	.align	4


	//----- nvinfo : EIATTR_REGCOUNT
	.align		4
        /*0000*/ 	.byte	0x04, 0x2f
        /*0002*/ 	.short	(.L_1 - .L_0)
	.align		4
.L_0:
        /*0004*/ 	.word	index@(triton_poi_fused__softmax_3)
        /*0008*/ 	.word	0x00000010


	//----- nvinfo : EIATTR_MIN_STACK_SIZE
	.align		4
.L_1:
        /*000c*/ 	.byte	0x04, 0x12
        /*000e*/ 	.short	(.L_3 - .L_2)
	.align		4
.L_2:
        /*0010*/ 	.word	index@(triton_poi_fused__softmax_3)
        /*0014*/ 	.word	0x00000000


	//----- nvinfo : EIATTR_FRAME_SIZE
	.align		4
.L_3:
        /*0018*/ 	.byte	0x04, 0x11
        /*001a*/ 	.short	(.L_5 - .L_4)
	.align		4
.L_4:
        /*001c*/ 	.word	index@(triton_poi_fused__softmax_3)
        /*0020*/ 	.word	0x00000000


	//----- nvinfo : EIATTR_MIN_STACK_SIZE
	.align		4
.L_5:
        /*0024*/ 	.byte	0x04, 0x12
        /*0026*/ 	.short	(.L_7 - .L_6)
	.align		4
.L_6:
        /*0028*/ 	.word	index@(triton_poi_fused__softmax_3)
        /*002c*/ 	.word	0x00000000
.L_7:


//--------------------- .nv.info.triton_poi_fused__softmax_3 --------------------------
	.section	.nv.info.triton_poi_fused__softmax_3,"",@"SHT_CUDA_INFO"
	.sectionflags	@""
	.align	4


	//----- nvinfo : EIATTR_CUDA_API_VERSION
	.align		4
        /*0000*/ 	.byte	0x04, 0x37
        /*0002*/ 	.short	(.L_9 - .L_8)
.L_8:
        /*0004*/ 	.word	0x0000007c


	//----- nvinfo : EIATTR_KPARAM_INFO
	.align		4
.L_9:
        /*0008*/ 	.byte	0x04, 0x17
        /*000a*/ 	.short	(.L_11 - .L_10)
.L_10:
        /*000c*/ 	.word	0x00000000
        /*0010*/ 	.short	0x0004
        /*0012*/ 	.short	0x0020
        /*0014*/ 	.byte	0x00, 0xf0, 0x11, 0x00


	//----- nvinfo : EIATTR_KPARAM_INFO
	.align		4
.L_11:
        /*0018*/ 	.byte	0x04, 0x17
        /*001a*/ 	.short	(.L_13 - .L_12)
.L_12:
        /*001c*/ 	.word	0x00000000
        /*0020*/ 	.short	0x0003
        /*0022*/ 	.short	0x0018
        /*0024*/ 	.byte	0x00, 0xf4, 0x21, 0x00


	//----- nvinfo : EIATTR_KPARAM_INFO
	.align		4
.L_13:
        /*0028*/ 	.byte	0x04, 0x17
        /*002a*/ 	.short	(.L_15 - .L_14)
.L_14:
        /*002c*/ 	.word	0x00000000
        /*0030*/ 	.short	0x0002
        /*0032*/ 	.short	0x0010
        /*0034*/ 	.byte	0x00, 0xf4, 0x21, 0x00


	//----- nvinfo : EIATTR_KPARAM_INFO
	.align		4
.L_15:
        /*0038*/ 	.byte	0x04, 0x17
        /*003a*/ 	.short	(.L_17 - .L_16)
.L_16:
        /*003c*/ 	.word	0x00000000
        /*0040*/ 	.short	0x0001
        /*0042*/ 	.short	0x0008
        /*0044*/ 	.byte	0x00, 0xf0, 0x21, 0x00


	//----- nvinfo : EIATTR_KPARAM_INFO
	.align		4
.L_17:
        /*0048*/ 	.byte	0x04, 0x17
        /*004a*/ 	.short	(.L_19 - .L_18)
.L_18:
        /*004c*/ 	.word	0x00000000
        /*0050*/ 	.short	0x0000
        /*0052*/ 	.short	0x0000
        /*0054*/ 	.byte	0x00, 0xf4, 0x21, 0x00


	//----- nvinfo : EIATTR_SPARSE_MMA_MASK
	.align		4
.L_19:
        /*0058*/ 	.byte	0x03, 0x50
        /*005a*/ 	.short	0x0000


	//----- nvinfo : EIATTR_MAXREG_COUNT
	.align		4
        /*005c*/ 	.byte	0x03, 0x1b
        /*005e*/ 	.short	0x00ff


	//----- nvinfo : EIATTR_EXIT_INSTR_OFFSETS
	.align		4
        /*0060*/ 	.byte	0x04, 0x1c
        /*0062*/ 	.short	(.L_21 - .L_20)


	//   ....[0]....
.L_20:
        /*0064*/ 	.word	0x00000420


	//   ....[1]....
        /*0068*/ 	.word	0x00000440


	//----- nvinfo : EIATTR_REQNTID
	.align		4
.L_21:
        /*006c*/ 	.byte	0x04, 0x10
        /*006e*/ 	.short	(.L_23 - .L_22)
.L_22:
        /*0070*/ 	.word	0x00000080
        /*0074*/ 	.word	0x00000001
        /*0078*/ 	.word	0x00000001


	//----- nvinfo : EIATTR_CBANK_PARAM_SIZE
	.align		4
.L_23:
        /*007c*/ 	.byte	0x03, 0x19
        /*007e*/ 	.short	0x0024


	//----- nvinfo : EIATTR_PARAM_CBANK
	.align		4
        /*0080*/ 	.byte	0x04, 0x0a
        /*0082*/ 	.short	(.L_25 - .L_24)
	.align		4
.L_24:
        /*0084*/ 	.word	index@(.nv.constant0.triton_poi_fused__softmax_3)
        /*0088*/ 	.short	0x0210
        /*008a*/ 	.short	0x0024


	//----- nvinfo : EIATTR_SW_WAR
	.align		4
.L_25:
        /*008c*/ 	.byte	0x04, 0x36
        /*008e*/ 	.short	(.L_27 - .L_26)
.L_26:
        /*0090*/ 	.word	0x00000008
.L_27:


//--------------------- .nv.callgraph             --------------------------
	.section	.nv.callgraph,"",@"SHT_CUDA_CALLGRAPH"
	.align	4
	.sectionentsize	8
	.align		4
        /*0000*/ 	.word	0x00000000
	.align		4
        /*0004*/ 	.word	0xffffffff
	.align		4
        /*0008*/ 	.word	0x00000000
	.align		4
        /*000c*/ 	.word	0xfffffffe
	.align		4
        /*0010*/ 	.word	0x00000000
	.align		4
        /*0014*/ 	.word	0xfffffffd
	.align		4
        /*0018*/ 	.word	0x00000000
	.align		4
        /*001c*/ 	.word	0xfffffffc


//--------------------- .text.triton_poi_fused__softmax_3 --------------------------
	.section	.text.triton_poi_fused__softmax_3,"ax",@progbits
	.align	128
        .global         triton_poi_fused__softmax_3
        .type           triton_poi_fused__softmax_3,@function
        .size           triton_poi_fused__softmax_3,(.L_x_1 - triton_poi_fused__softmax_3)
        .other          triton_poi_fused__softmax_3,@"STO_CUDA_ENTRY STV_DEFAULT"
triton_poi_fused__softmax_3:
.text.triton_poi_fused__softmax_3:
[----:B------:R-:W0:Y:S02]  /*0000*/  LDC R1, c[0x0][0x28] ;  /* 0x00000a00ff017b82 */ /* 0x000e240000000800 */
[----:B------:R-:W1:Y:S01]  /*0010*/  S2R R0, SR_TID.X ;  /* 0x0000000000007919 */ /* 0x000e620000002100 */
[----:B------:R-:W2:Y:S01]  /*0020*/  LDC.64 R2, c[0x0][0x210] ;  /* 0x00008400ff027b82 */ /* 0x000ea20000000a00 */
[----:B------:R-:W-:Y:S01]  /*0030*/  ULDC.64 UR4, c[0x0][0x208] ;  /* 0x0000820000047ab9 */ /* 0x000fe20000000a00 */
[----:B------:R-:W3:Y:S06]  /*0040*/  S2R R9, SR_CTAID.X ;  /* 0x0000000000097919 */ /* 0x000eec0000002500 */
[----:B------:R-:W4:Y:S01]  /*0050*/  LDC.64 R6, c[0x0][0x220] ;  /* 0x00008800ff067b82 */ /* 0x000f220000000a00 */
[----:B------:R-:W-:Y:S01]  /*0060*/  CS2R R12, SRZ ;  /* 0x00000000000c7805 */ /* 0x000fe2000001ff00 */
[----:B------:R-:W-:Y:S01]  /*0070*/  ULDC.64 UR6, c[0x0][0x218] ;  /* 0x0000860000067ab9 */ /* 0x000fe20000000a00 */
[----:B-1----:R-:W-:-:S04]  /*0080*/  SHF.L.U32 R0, R0, 0x1, RZ ;  /* 0x0000000100007819 */ /* 0x002fc800000006ff */
[----:B------:R-:W-:-:S04]  /*0090*/  LOP3.LUT R0, R0, 0xfe, RZ, 0xc0, !PT ;  /* 0x000000fe00007812 */ /* 0x000fc800078ec0ff */
[----:B---3--:R-:W-:Y:S02]  /*00a0*/  LEA R5, R9, R0, 0x8 ;  /* 0x0000000009057211 */ /* 0x008fe400078e40ff */
[----:B------:R-:W-:Y:S02]  /*00b0*/  SHF.R.S32.HI R0, RZ, 0x17, R9 ;  /* 0x00000017ff007819 */ /* 0x000fe40000011409 */
[C---:B------:R-:W-:Y:S01]  /*00c0*/  ISETP.GE.AND P0, PT, R5.reuse, 0x100, PT ;  /* 0x000001000500780c */ /* 0x040fe20003f06270 */
[----:B--2---:R-:W-:Y:S01]  /*00d0*/  IMAD.WIDE R2, R5, 0x4, R2 ;  /* 0x0000000405027825 */ /* 0x004fe200078e0202 */
[----:B------:R-:W-:Y:S01]  /*00e0*/  SGXT R0, R0, 0x1 ;  /* 0x000000010000781a */ /* 0x000fe20000000200 */
[----:B------:R-:W1:Y:S03]  /*00f0*/  LDC.64 R8, c[0x0][0x228] ;  /* 0x00008a00ff087b82 */ /* 0x000e660000000a00 */
[----:B------:R-:W-:-:S02]  /*0100*/  LEA.HI R0, R0, R5, RZ, 0x2 ;  /* 0x0000000500007211 */ /* 0x000fc400078f10ff */
[----:B------:R-:W-:Y:S02]  /*0110*/  CS2R R4, SRZ ;  /* 0x0000000000047805 */ /* 0x000fe4000001ff00 */
[----:B------:R-:W-:Y:S01]  /*0120*/  SHF.R.S32.HI R11, RZ, 0x2, R0 ;  /* 0x00000002ff0b7819 */ /* 0x000fe20000011400 */
[----:B------:R-:W-:-:S03]  /*0130*/  HFMA2.MMA R0, -RZ, RZ, 0, 0 ;  /* 0x00000000ff007435 */ /* 0x000fc600000001ff */
[----:B------:R-:W2:Y:S01]  /*0140*/  @!P0 LDG.E.64 R4, desc[UR4][R2.64] ;  /* 0x0000000402048981 */ /* 0x000ea2000c1e1b00 */
[----:B----4-:R-:W-:-:S05]  /*0150*/  IMAD.WIDE R6, R11, 0x4, R6 ;  /* 0x000000040b067825 */ /* 0x010fca00078e0206 */
[----:B------:R-:W3:Y:S04]  /*0160*/  @!P0 LDG.E.EL R13, desc[UR4][R6.64] ;  /* 0x00000004060d8981 */ /* 0x000ee8000c2e1900 */
[----:B------:R4:W5:Y:S01]  /*0170*/  @!P0 LDG.E.EL R0, desc[UR4][R6.64] ;  /* 0x0000000406008981 */ /* 0x000962000c2e1900 */
[----:B-1----:R-:W-:Y:S01]  /*0180*/  IMAD.WIDE R8, R11, 0x4, R8 ;  /* 0x000000040b087825 */ /* 0x002fe200078e0208 */
[----:B------:R-:W-:-:S04]  /*0190*/  MOV R11, RZ ;  /* 0x000000ff000b7202 */ /* 0x000fc80000000f00 */
[----:B------:R-:W5:Y:S04]  /*01a0*/  @!P0 LDG.E.EL R12, desc[UR4][R8.64] ;  /* 0x00000004080c8981 */ /* 0x000f68000c2e1900 */
[----:B------:R-:W5:Y:S01]  /*01b0*/  @!P0 LDG.E.EL R11, desc[UR4][R8.64] ;  /* 0x00000004080b8981 */ /* 0x000f62000c2e1900 */
[----:B------:R-:W1:Y:S02]  /*01c0*/  F2F.F32.F64 R10, UR6 ;  /* 0x00000006000a7d10 */ /* 0x000e640008301000 */
[C---:B-1----:R-:W-:Y:S02]  /*01d0*/  FSETP.GT.AND P1, PT, |R10|.reuse, 8.50705917302346158658e+37, PT ;  /* 0x7e8000000a00780b */ /* 0x042fe40003f24200 */
[----:B------:R-:W-:-:S11]  /*01e0*/  FSETP.GEU.AND P2, PT, |R10|, 1.175494350822287508e-38, PT ;  /* 0x008000000a00780b */ /* 0x000fd60003f4e200 */
[----:B------:R-:W-:-:S04]  /*01f0*/  @P1 FMUL R10, R10, 0.25 ;  /* 0x3e8000000a0a1820 */ /* 0x000fc80000400000 */
[----:B------:R-:W-:-:S04]  /*0200*/  @!P2 FMUL R10, R10, 16777216 ;  /* 0x4b8000000a0aa820 */ /* 0x000fc80000400000 */
[----:B----4-:R-:W3:Y:S01]  /*0210*/  MUFU.RCP R7, R10 ;  /* 0x0000000a00077308 */ /* 0x010ee20000001000 */
[----:B--2---:R-:W-:Y:S01]  /*0220*/  @P1 FMUL R5, R5, 0.25 ;  /* 0x3e80000005051820 */ /* 0x004fe20000400000 */
[----:B------:R-:W-:-:S03]  /*0230*/  @P1 FMUL R4, R4, 0.25 ;  /* 0x3e80000004041820 */ /* 0x000fc60000400000 */
[----:B------:R-:W-:Y:S01]  /*0240*/  @!P2 FMUL R5, R5, 16777216 ;  /* 0x4b8000000505a820 */ /* 0x000fe20000400000 */
[----:B------:R-:W-:-:S04]  /*0250*/  @!P2 FMUL R4, R4, 16777216 ;  /* 0x4b8000000404a820 */ /* 0x000fc80000400000 */
[C---:B---3--:R-:W-:Y:S01]  /*0260*/  FFMA R13, R7.reuse, R4, -R13 ;  /* 0x00000004070d7223 */ /* 0x048fe2000000080d */
[----:B-----5:R-:W-:-:S03]  /*0270*/  FFMA R0, R7, R5, -R0 ;  /* 0x0000000507007223 */ /* 0x020fc60000000800 */
[----:B------:R-:W-:Y:S01]  /*0280*/  FMUL R13, R13, 1.4426950216293334961 ;  /* 0x3fb8aa3b0d0d7820 */ /* 0x000fe20000400000 */
[----:B------:R-:W-:-:S04]  /*0290*/  FMUL R5, R0, 1.4426950216293334961 ;  /* 0x3fb8aa3b00057820 */ /* 0x000fc80000400000 */
[----:B------:R-:W-:Y:S02]  /*02a0*/  FSETP.GEU.AND P3, PT, R13, -126, PT ;  /* 0xc2fc00000d00780b */ /* 0x000fe40003f6e000 */
[----:B------:R-:W-:Y:S02]  /*02b0*/  FSETP.GEU.AND P4, PT, R5, -126, PT ;  /* 0xc2fc00000500780b */ /* 0x000fe40003f8e000 */
[C---:B------:R-:W-:Y:S02]  /*02c0*/  FSETP.GT.AND P1, PT, |R12|.reuse, 8.50705917302346158658e+37, PT ;  /* 0x7e8000000c00780b */ /* 0x040fe40003f24200 */
[C---:B------:R-:W-:Y:S02]  /*02d0*/  FSETP.GT.AND P2, PT, |R11|.reuse, 8.50705917302346158658e+37, PT ;  /* 0x7e8000000b00780b */ /* 0x040fe40003f44200 */
[----:B------:R-:W-:Y:S02]  /*02e0*/  FSETP.GEU.AND P6, PT, |R11|, 1.175494350822287508e-38, PT ;  /* 0x008000000b00780b */ /* 0x000fe40003fce200 */
[----:B------:R-:W-:-:S03]  /*02f0*/  FSETP.GEU.AND P5, PT, |R12|, 1.175494350822287508e-38, PT ;  /* 0x008000000c00780b */ /* 0x000fc60003fae200 */
[----:B------:R-:W-:Y:S02]  /*0300*/  @!P3 FMUL R13, R13, 0.5 ;  /* 0x3f0000000d0db820 */ /* 0x000fe40000400000 */
[----:B------:R-:W-:Y:S02]  /*0310*/  @!P4 FMUL R5, R5, 0.5 ;  /* 0x3f0000000505c820 */ /* 0x000fe40000400000 */
[----:B------:R-:W1:Y:S01]  /*0320*/  MUFU.EX2 R0, R13 ;  /* 0x0000000d00007308 */ /* 0x000e620000000800 */
[----:B------:R-:W-:Y:S01]  /*0330*/  @P1 FMUL R12, R12, 0.25 ;  /* 0x3e8000000c0c1820 */ /* 0x000fe20000400000 */
[----:B------:R-:W-:-:S06]  /*0340*/  @P2 FMUL R11, R11, 0.25 ;  /* 0x3e8000000b0b2820 */ /* 0x000fcc0000400000 */
[----:B------:R-:W2:Y:S01]  /*0350*/  MUFU.EX2 R4, R5 ;  /* 0x0000000500047308 */ /* 0x000ea20000000800 */
[----:B------:R-:W-:Y:S01]  /*0360*/  @!P6 FMUL R11, R11, 16777216 ;  /* 0x4b8000000b0be820 */ /* 0x000fe20000400000 */
[----:B------:R-:W-:-:S06]  /*0370*/  @!P5 FMUL R12, R12, 16777216 ;  /* 0x4b8000000c0cd820 */ /* 0x000fcc0000400000 */
[----:B------:R-:W3:Y:S01]  /*0380*/  MUFU.RCP R9, R11 ;  /* 0x0000000b00097308 */ /* 0x000ee20000001000 */
[----:B-1----:R-:W-:-:S07]  /*0390*/  @!P3 FMUL R0, R0, R0 ;  /* 0x000000000000b220 */ /* 0x002fce0000400000 */
[----:B------:R-:W1:Y:S01]  /*03a0*/  MUFU.RCP R7, R12 ;  /* 0x0000000c00077308 */ /* 0x000e620000001000 */
[----:B--2---:R-:W-:Y:S01]  /*03b0*/  @!P4 FMUL R4, R4, R4 ;  /* 0x000000040404c220 */ /* 0x004fe20000400000 */
[----:B------:R-:W-:-:S03]  /*03c0*/  @P1 FMUL R0, R0, 0.25 ;  /* 0x3e80000000001820 */ /* 0x000fc60000400000 */
[----:B------:R-:W-:Y:S01]  /*03d0*/  @P2 FMUL R4, R4, 0.25 ;  /* 0x3e80000004042820 */ /* 0x000fe20000400000 */
[----:B------:R-:W-:-:S03]  /*03e0*/  @!P5 FMUL R0, R0, 16777216 ;  /* 0x4b8000000000d820 */ /* 0x000fc60000400000 */
[----:B------:R-:W-:-:S04]  /*03f0*/  @!P6 FMUL R4, R4, 16777216 ;  /* 0x4b8000000404e820 */ /* 0x000fc80000400000 */
[----:B---3--:R-:W-:Y:S01]  /*0400*/  FMUL R9, R9, R4 ;  /* 0x0000000409097220 */ /* 0x008fe20000400000 */
[----:B-1----:R-:W-:Y:S01]  /*0410*/  FMUL R8, R7, R0 ;  /* 0x0000000007087220 */ /* 0x002fe20000400000 */
[----:B------:R-:W-:Y:S06]  /*0420*/  @P0 EXIT ;  /* 0x000000000000094d */ /* 0x000fec0003800000 */
[----:B------:R-:W-:Y:S01]  /*0430*/  STG.E.64 desc[UR4][R2.64], R8 ;  /* 0x0000000802007986 */ /* 0x000fe2000c101b04 */
[----:B------:R-:W-:Y:S05]  /*0440*/  EXIT ;  /* 0x000000000000794d */ /* 0x000fea0003800000 */
.L_x_0:
[----:B------:R-:W-:-:S00]  /*0450*/  BRA `(.L_x_0) ;  /* 0xfffffffc00fc7947 */ /* 0x000fc0000383ffff */
[----:B------:R-:W-:-:S00]  /*0460*/  NOP ;  /* 0x0000000000007918 */ /* 0x000fc00000000000 */
        /* <DEDUP_REMOVED lines=9> */
.L_x_1:


//--------------------- .nv.constant0.triton_poi_fused__softmax_3 --------------------------
	.section	.nv.constant0.triton_poi_fused__softmax_3,"a",@progbits
	.sectionflags	@""
	.align	4
.nv.constant0.triton_poi_fused__softmax_3:
	.zero		564
